	.headerflags	@"EF_CUDA_TEXMODE_UNIFIED EF_CUDA_64BIT_ADDRESS EF_CUDA_ACCELERATORS EF_CUDA_SM90 EF_CUDA_VIRTUAL_SM(EF_CUDA_SM90)"
	.elftype	@"ET_EXEC"


//--------------------- .nv.info                  --------------------------
	.section	.nv.info,"",@"SHT_CUDA_INFO"
	.align	4


	//----- nvinfo : EIATTR_REGCOUNT
	.align		4
        /*0000*/ 	.byte	0x04, 0x2f
        /*0002*/ 	.short	(.L_1 - .L_0)
	.align		4
.L_0:
        /*0004*/ 	.word	index@(triton_poi_fused_cat_15)
        /*0008*/ 	.word	0x00000020


	//----- nvinfo : EIATTR_MIN_STACK_SIZE
	.align		4
.L_1:
        /*000c*/ 	.byte	0x04, 0x12
        /*000e*/ 	.short	(.L_3 - .L_2)
	.align		4
.L_2:
        /*0010*/ 	.word	index@(triton_poi_fused_cat_15)
        /*0014*/ 	.word	0x00000000


	//----- nvinfo : EIATTR_FRAME_SIZE
	.align		4
.L_3:
        /*0018*/ 	.byte	0x04, 0x11
        /*001a*/ 	.short	(.L_5 - .L_4)
	.align		4
.L_4:
        /*001c*/ 	.word	index@(triton_poi_fused_cat_15)
        /*0020*/ 	.word	0x00000000


	//----- nvinfo : EIATTR_MIN_STACK_SIZE
	.align		4
.L_5:
        /*0024*/ 	.byte	0x04, 0x12
        /*0026*/ 	.short	(.L_7 - .L_6)
	.align		4
.L_6:
        /*0028*/ 	.word	index@(triton_poi_fused_cat_15)
        /*002c*/ 	.word	0x00000000
.L_7:


//--------------------- .nv.info.triton_poi_fused_cat_15 --------------------------
	.section	.nv.info.triton_poi_fused_cat_15,"",@"SHT_CUDA_INFO"
	.sectionflags	@""
	.align	4


	//----- nvinfo : EIATTR_CUDA_API_VERSION
	.align		4
        /*0000*/ 	.byte	0x04, 0x37
        /*0002*/ 	.short	(.L_9 - .L_8)
.L_8:
        /*0004*/ 	.word	0x0000007c


	//----- nvinfo : EIATTR_KPARAM_INFO
	.align		4
.L_9:
        /*0008*/ 	.byte	0x04, 0x17
        /*000a*/ 	.short	(.L_11 - .L_10)
.L_10:
        /*000c*/ 	.word	0x00000000
        /*0010*/ 	.short	0x0004
        /*0012*/ 	.short	0x0020
        /*0014*/ 	.byte	0x00, 0xf0, 0x11, 0x00


	//----- nvinfo : EIATTR_KPARAM_INFO
	.align		4
.L_11:
        /*0018*/ 	.byte	0x04, 0x17
        /*001a*/ 	.short	(.L_13 - .L_12)
.L_12:
        /*001c*/ 	.word	0x00000000
        /*0020*/ 	.short	0x0003
        /*0022*/ 	.short	0x0018
        /*0024*/ 	.byte	0x00, 0xf4, 0x21, 0x00


	//----- nvinfo : EIATTR_KPARAM_INFO
	.align		4
.L_13:
        /*0028*/ 	.byte	0x04, 0x17
        /*002a*/ 	.short	(.L_15 - .L_14)
.L_14:
        /*002c*/ 	.word	0x00000000
        /*0030*/ 	.short	0x0002
        /*0032*/ 	.short	0x0010
        /*0034*/ 	.byte	0x00, 0xf4, 0x21, 0x00


	//----- nvinfo : EIATTR_KPARAM_INFO
	.align		4
.L_15:
        /*0038*/ 	.byte	0x04, 0x17
        /*003a*/ 	.short	(.L_17 - .L_16)
.L_16:
        /*003c*/ 	.word	0x00000000
        /*0040*/ 	.short	0x0001
        /*0042*/ 	.short	0x0008
        /*0044*/ 	.byte	0x00, 0xf4, 0x21, 0x00


	//----- nvinfo : EIATTR_KPARAM_INFO
	.align		4
.L_17:
        /*0048*/ 	.byte	0x04, 0x17
        /*004a*/ 	.short	(.L_19 - .L_18)
.L_18:
        /*004c*/ 	.word	0x00000000
        /*0050*/ 	.short	0x0000
        /*0052*/ 	.short	0x0000
        /*0054*/ 	.byte	0x00, 0xf4, 0x21, 0x00


	//----- nvinfo : EIATTR_SPARSE_MMA_MASK
	.align		4
.L_19:
        /*0058*/ 	.byte	0x03, 0x50
        /*005a*/ 	.short	0x0000


	//----- nvinfo : EIATTR_MAXREG_COUNT
	.align		4
        /*005c*/ 	.byte	0x03, 0x1b
        /*005e*/ 	.short	0x00ff


	//----- nvinfo : EIATTR_EXIT_INSTR_OFFSETS
	.align		4
        /*0060*/ 	.byte	0x04, 0x1c
        /*0062*/ 	.short	(.L_21 - .L_20)


	//   ....[0]....
.L_20:
        /*0064*/ 	.word	0x000007f0


	//----- nvinfo : EIATTR_REQNTID
	.align		4
.L_21:
        /*0068*/ 	.byte	0x04, 0x10
        /*006a*/ 	.short	(.L_23 - .L_22)
.L_22:
        /*006c*/ 	.word	0x00000080
        /*0070*/ 	.word	0x00000001
        /*0074*/ 	.word	0x00000001


	//----- nvinfo : EIATTR_CBANK_PARAM_SIZE
	.align		4
.L_23:
        /*0078*/ 	.byte	0x03, 0x19
        /*007a*/ 	.short	0x0024


	//----- nvinfo : EIATTR_PARAM_CBANK
	.align		4
        /*007c*/ 	.byte	0x04, 0x0a
        /*007e*/ 	.short	(.L_25 - .L_24)
	.align		4
.L_24:
        /*0080*/ 	.word	index@(.nv.constant0.triton_poi_fused_cat_15)
        /*0084*/ 	.short	0x0210
        /*0086*/ 	.short	0x0024


	//----- nvinfo : EIATTR_SW_WAR
	.align		4
.L_25:
        /*0088*/ 	.byte	0x04, 0x36
        /*008a*/ 	.short	(.L_27 - .L_26)
.L_26:
        /*008c*/ 	.word	0x00000008
.L_27:


//--------------------- .nv.callgraph             --------------------------
	.section	.nv.callgraph,"",@"SHT_CUDA_CALLGRAPH"
	.align	4
	.sectionentsize	8
	.align		4
        /*0000*/ 	.word	0x00000000
	.align		4
        /*0004*/ 	.word	0xffffffff
	.align		4
        /*0008*/ 	.word	0x00000000
	.align		4
        /*000c*/ 	.word	0xfffffffe
	.align		4
        /*0010*/ 	.word	0x00000000
	.align		4
        /*0014*/ 	.word	0xfffffffd
	.align		4
        /*0018*/ 	.word	0x00000000
	.align		4
        /*001c*/ 	.word	0xfffffffc


//--------------------- .text.triton_poi_fused_cat_15 --------------------------
	.section	.text.triton_poi_fused_cat_15,"ax",@progbits
	.align	128
        .global         triton_poi_fused_cat_15
        .type           triton_poi_fused_cat_15,@function
        .size           triton_poi_fused_cat_15,(.L_x_1 - triton_poi_fused_cat_15)
        .other          triton_poi_fused_cat_15,@"STO_CUDA_ENTRY STV_DEFAULT"
triton_poi_fused_cat_15:
.text.triton_poi_fused_cat_15:
[----:B------:R-:W-:Y:S01]  /*0000*/  LDC R1, c[0x0][0x28] ;  /* 0x00000a00ff017b82 */ /* 0x000fe20000000800 */
[----:B------:R-:W1:Y:S07]  /*0010*/  S2R R0, SR_TID.X ;  /* 0x0000000000007919 */ /* 0x000e6e0000002100 */
[----:B------:R-:W2:Y:S01]  /*0020*/  LDC.64 R12, c[0x0][0x210] ;  /* 0x00008400ff0c7b82 */ /* 0x000ea20000000a00 */
[----:B------:R-:W-:Y:S01]  /*0030*/  IMAD.MOV.U32 R16, RZ, RZ, RZ ;  /* 0x000000ffff107224 */ /* 0x000fe200078e00ff */
[----:B------:R-:W-:Y:S01]  /*0040*/  CS2R R4, SRZ ;  /* 0x0000000000047805 */ /* 0x000fe2000001ff00 */
[----:B------:R-:W3:Y:S01]  /*0050*/  S2R R2, SR_CTAID.X ;  /* 0x0000000000027919 */ /* 0x000ee20000002500 */
[----:B------:R-:W-:Y:S01]  /*0060*/  CS2R R6, SRZ ;  /* 0x0000000000067805 */ /* 0x000fe2000001ff00 */
[----:B------:R-:W-:-:S03]  /*0070*/  ULDC.64 UR4, c[0x0][0x208] ;  /* 0x0000820000047ab9 */ /* 0x000fc60000000a00 */
[----:B------:R-:W4:Y:S01]  /*0080*/  LDC.64 R14, c[0x0][0x218] ;  /* 0x00008600ff0e7b82 */ /* 0x000f220000000a00 */
[----:B------:R-:W-:Y:S01]  /*0090*/  CS2R R24, SRZ ;  /* 0x0000000000187805 */ /* 0x000fe2000001ff00 */
[----:B------:R-:W-:Y:S01]  /*00a0*/  IMAD.MOV.U32 R28, RZ, RZ, RZ ;  /* 0x000000ffff1c7224 */ /* 0x000fe200078e00ff */
[----:B------:R-:W-:Y:S01]  /*00b0*/  ULDC.64 UR6, c[0x0][0x220] ;  /* 0x0000880000067ab9 */ /* 0x000fe20000000a00 */
[----:B-1----:R-:W-:Y:S01]  /*00c0*/  IMAD.SHL.U32 R0, R0, 0x4, RZ ;  /* 0x0000000400007824 */ /* 0x002fe200078e00ff */
[----:B---3--:R-:W-:-:S04]  /*00d0*/  SHF.R.S32.HI R3, RZ, 0x15, R2 ;  /* 0x00000015ff037819 */ /* 0x008fc80000011402 */
[----:B------:R-:W-:Y:S02]  /*00e0*/  LOP3.LUT R21, R0, 0x1fc, RZ, 0xc0, !PT ;  /* 0x000001fc00157812 */ /* 0x000fe400078ec0ff */
[----:B------:R-:W-:-:S03]  /*00f0*/  SGXT R0, R3, 0x1 ;  /* 0x000000010300781a */ /* 0x000fc60000000200 */
[----:B------:R-:W-:-:S05]  /*0100*/  IMAD R21, R2, 0x400, R21 ;  /* 0x0000040002157824 */ /* 0x000fca00078e0215 */
[CC--:B------:R-:W-:Y:S02]  /*0110*/  LEA.HI R18, R0.reuse, R21.reuse, RZ, 0xa ;  /* 0x0000001500127211 */ /* 0x0c0fe400078f50ff */
[----:B------:R-:W-:Y:S02]  /*0120*/  LEA.HI R3, R0, R21, RZ, 0x10 ;  /* 0x0000001500037211 */ /* 0x000fe400078f80ff */
[----:B------:R-:W-:Y:S02]  /*0130*/  SHF.R.S32.HI R19, RZ, 0xa, R18 ;  /* 0x0000000aff137819 */ /* 0x000fe40000011412 */
[----:B------:R-:W-:Y:S02]  /*0140*/  SHF.R.S32.HI R22, RZ, 0x10, R3 ;  /* 0x00000010ff167819 */ /* 0x000fe40000011403 */
[----:B------:R-:W-:Y:S02]  /*0150*/  LEA.HI R2, R19, R19, RZ, 0x6 ;  /* 0x0000001313027211 */ /* 0x000fe400078f30ff */
[----:B------:R-:W-:Y:S01]  /*0160*/  LOP3.LUT R3, R3, 0xffff0000, RZ, 0xc0, !PT ;  /* 0xffff000003037812 */ /* 0x000fe200078ec0ff */
[----:B------:R-:W-:Y:S01]  /*0170*/  IMAD.SHL.U32 R22, R22, 0x8000, RZ ;  /* 0x0000800016167824 */ /* 0x000fe200078e00ff */
[----:B------:R-:W-:-:S04]  /*0180*/  LOP3.LUT R2, R2, 0xffffffc0, RZ, 0xc0, !PT ;  /* 0xffffffc002027812 */ /* 0x000fc800078ec0ff */
[----:B------:R-:W-:Y:S01]  /*0190*/  IADD3 R3, R22, R21, -R3 ;  /* 0x0000001516037210 */ /* 0x000fe20007ffe803 */
[----:B------:R-:W-:-:S04]  /*01a0*/  IMAD.IADD R19, R19, 0x1, -R2 ;  /* 0x0000000113137824 */ /* 0x000fc800078e0a02 */
[----:B--2---:R-:W-:Y:S01]  /*01b0*/  IMAD.WIDE R2, R3, 0x4, R12 ;  /* 0x0000000403027825 */ /* 0x004fe200078e020c */
[----:B------:R-:W-:-:S03]  /*01c0*/  ISETP.GE.AND P2, PT, R19, 0x20, PT ;  /* 0x000000201300780c */ /* 0x000fc60003f46270 */
[----:B----4-:R-:W-:-:S10]  /*01d0*/  IMAD.WIDE R10, R19, 0x4, R14 ;  /* 0x00000004130a7825 */ /* 0x010fd400078e020e */
[----:B------:R1:W2:Y:S04]  /*01e0*/  @!P2 LDG.E.128 R4, desc[UR4][R2.64] ;  /* 0x000000040204a981 */ /* 0x0002a8000c1e1d00 */
[----:B------:R-:W3:Y:S01]  /*01f0*/  @!P2 LDG.E.EL R16, desc[UR4][R10.64] ;  /* 0x000000040a10a981 */ /* 0x000ee2000c2e1900 */
[----:B------:R-:W-:Y:S01]  /*0200*/  VIADD R23, R21, 0x200 ;  /* 0x0000020015177836 */ /* 0x000fe20000000000 */
[----:B------:R-:W-:Y:S01]  /*0210*/  LOP3.LUT R18, R18, 0xfffffc00, RZ, 0xc0, !PT ;  /* 0xfffffc0012127812 */ /* 0x000fe200078ec0ff */
[----:B------:R-:W-:Y:S01]  /*0220*/  IMAD.MOV.U32 R20, RZ, RZ, RZ ;  /* 0x000000ffff147224 */ /* 0x000fe200078e00ff */
[----:B------:R-:W4:Y:S02]  /*0230*/  @!P2 LDG.E.EL R24, desc[UR4][R10.64] ;  /* 0x000000040a18a981 */ /* 0x000f24000c2e1900 */
[----:B------:R-:W-:-:S02]  /*0240*/  LEA.HI R26, R0, R23, RZ, 0xa ;  /* 0x00000017001a7211 */ /* 0x000fc400078f50ff */
[----:B------:R-:W-:Y:S01]  /*0250*/  LEA.HI R8, R0, R23, RZ, 0x10 ;  /* 0x0000001700087211 */ /* 0x000fe200078f80ff */
[----:B------:R-:W5:Y:S01]  /*0260*/  @!P2 LDG.E.EL R25, desc[UR4][R10.64] ;  /* 0x000000040a19a981 */ /* 0x000f62000c2e1900 */
[----:B------:R-:W-:Y:S02]  /*0270*/  SHF.R.S32.HI R17, RZ, 0xa, R26 ;  /* 0x0000000aff117819 */ /* 0x000fe4000001141a */
[----:B------:R-:W-:Y:S01]  /*0280*/  SHF.R.S32.HI R27, RZ, 0x10, R8 ;  /* 0x00000010ff1b7819 */ /* 0x000fe20000011408 */
[----:B------:R1:W4:Y:S01]  /*0290*/  @!P2 LDG.E.EL R28, desc[UR4][R10.64] ;  /* 0x000000040a1ca981 */ /* 0x000322000c2e1900 */
[----:B------:R-:W-:Y:S02]  /*02a0*/  LEA.HI R0, R17, R17, RZ, 0x6 ;  /* 0x0000001111007211 */ /* 0x000fe400078f30ff */
[----:B------:R-:W-:Y:S01]  /*02b0*/  LOP3.LUT R8, R8, 0xffff0000, RZ, 0xc0, !PT ;  /* 0xffff000008087812 */ /* 0x000fe200078ec0ff */
[----:B------:R-:W-:Y:S01]  /*02c0*/  IMAD.SHL.U32 R27, R27, 0x8000, RZ ;  /* 0x000080001b1b7824 */ /* 0x000fe200078e00ff */
[----:B------:R-:W-:-:S02]  /*02d0*/  LOP3.LUT R0, R0, 0xffffffc0, RZ, 0xc0, !PT ;  /* 0xffffffc000007812 */ /* 0x000fc400078ec0ff */
[----:B------:R-:W-:Y:S02]  /*02e0*/  LOP3.LUT R26, R26, 0xfffffc00, RZ, 0xc0, !PT ;  /* 0xfffffc001a1a7812 */ /* 0x000fe400078ec0ff */
[----:B-1----:R-:W-:Y:S01]  /*02f0*/  IADD3 R3, R27, R23, -R8 ;  /* 0x000000171b037210 */ /* 0x002fe20007ffe808 */
[----:B------:R-:W-:Y:S01]  /*0300*/  IMAD.IADD R17, R17, 0x1, -R0 ;  /* 0x0000000111117824 */ /* 0x000fe200078e0a00 */
[----:B------:R-:W-:Y:S01]  /*0310*/  CS2R R8, SRZ ;  /* 0x0000000000087805 */ /* 0x000fe2000001ff00 */
[----:B------:R-:W-:Y:S02]  /*0320*/  IMAD.IADD R26, R23, 0x1, -R26 ;  /* 0x00000001171a7824 */ /* 0x000fe400078e0a1a */
[----:B------:R-:W-:Y:S01]  /*0330*/  IMAD.WIDE R12, R3, 0x4, R12 ;  /* 0x00000004030c7825 */ /* 0x000fe200078e020c */
[C---:B------:R-:W-:Y:S02]  /*0340*/  ISETP.GE.AND P1, PT, R17.reuse, 0x20, PT ;  /* 0x000000201100780c */ /* 0x040fe40003f26270 */
[----:B------:R-:W-:Y:S01]  /*0350*/  CS2R R2, SRZ ;  /* 0x0000000000027805 */ /* 0x000fe2000001ff00 */
[----:B------:R-:W-:Y:S01]  /*0360*/  IMAD.MOV.U32 R0, RZ, RZ, RZ ;  /* 0x000000ffff007224 */ /* 0x000fe200078e00ff */
[----:B------:R-:W-:Y:S01]  /*0370*/  CS2R R10, SRZ ;  /* 0x00000000000a7805 */ /* 0x000fe2000001ff00 */
[----:B------:R-:W-:-:S04]  /*0380*/  IMAD.WIDE R14, R17, 0x4, R14 ;  /* 0x00000004110e7825 */ /* 0x000fc800078e020e */
[----:B------:R-:W-:Y:S02]  /*0390*/  IMAD.IADD R23, R21, 0x1, -R18 ;  /* 0x0000000115177824 */ /* 0x000fe400078e0a12 */
[----:B------:R-:W-:Y:S02]  /*03a0*/  IMAD.SHL.U32 R18, R19, 0x400, RZ ;  /* 0x0000040013127824 */ /* 0x000fe400078e00ff */
[----:B------:R-:W5:Y:S04]  /*03b0*/  @!P1 LDG.E.EL R20, desc[UR4][R14.64] ;  /* 0x000000040e149981 */ /* 0x000f68000c2e1900 */
[----:B------:R-:W5:Y:S04]  /*03c0*/  @!P1 LDG.E.EL R3, desc[UR4][R14.64] ;  /* 0x000000040e039981 */ /* 0x000f68000c2e1900 */
[----:B------:R-:W5:Y:S04]  /*03d0*/  @!P1 LDG.E.EL R0, desc[UR4][R14.64] ;  /* 0x000000040e009981 */ /* 0x000f68000c2e1900 */
[----:B------:R1:W5:Y:S04]  /*03e0*/  @!P1 LDG.E.EL R2, desc[UR4][R14.64] ;  /* 0x000000040e029981 */ /* 0x000368000c2e1900 */
[----:B------:R1:W5:Y:S02]  /*03f0*/  @!P1 LDG.E.128 R8, desc[UR4][R12.64] ;  /* 0x000000040c089981 */ /* 0x000364000c1e1d00 */
[----:B-1----:R-:W-:-:S02]  /*0400*/  SHF.R.S32.HI R15, RZ, 0x1f, R22 ;  /* 0x0000001fff0f7819 */ /* 0x002fc40000011416 */
[----:B------:R-:W-:Y:S02]  /*0410*/  IADD3 R22, P3, P4, R18, R23, R22 ;  /* 0x0000001712167210 */ /* 0x000fe40007c7e016 */
[----:B------:R-:W-:Y:S01]  /*0420*/  SHF.R.S32.HI R23, RZ, 0x1f, R23 ;  /* 0x0000001fff177819 */ /* 0x000fe20000011417 */
[----:B0-----:R-:W-:Y:S01]  /*0430*/  IMAD.SHL.U32 R12, R17, 0x400, RZ ;  /* 0x00000400110c7824 */ /* 0x001fe200078e00ff */
[----:B------:R-:W-:Y:S02]  /*0440*/  SHF.R.S32.HI R18, RZ, 0x1f, R18 ;  /* 0x0000001fff127819 */ /* 0x000fe40000011412 */
[----:B------:R-:W-:Y:S02]  /*0450*/  ISETP.GT.AND P0, PT, R19, 0x1f, PT ;  /* 0x0000001f1300780c */ /* 0x000fe40003f04270 */
[----:B------:R-:W-:Y:S02]  /*0460*/  IADD3.X R13, R18, R23, R15, P3, P4 ;  /* 0x00000017120d7210 */ /* 0x000fe40001fe840f */
[----:B------:R-:W-:-:S02]  /*0470*/  IADD3 R18, P4, P5, R12, R26, R27 ;  /* 0x0000001a0c127210 */ /* 0x000fc40007d9e01b */
[----:B------:R-:W-:Y:S02]  /*0480*/  SHF.R.S32.HI R15, RZ, 0x1f, R26 ;  /* 0x0000001fff0f7819 */ /* 0x000fe4000001141a */
[----:B------:R-:W-:Y:S02]  /*0490*/  SHF.R.S32.HI R14, RZ, 0x1f, R27 ;  /* 0x0000001fff0e7819 */ /* 0x000fe4000001141b */
[----:B------:R-:W-:Y:S02]  /*04a0*/  SHF.R.S32.HI R19, RZ, 0x1f, R12 ;  /* 0x0000001fff137819 */ /* 0x000fe4000001140c */
[----:B------:R-:W-:Y:S02]  /*04b0*/  LEA R26, P3, R22, UR6, 0x2 ;  /* 0x00000006161a7c11 */ /* 0x000fe4000f8610ff */
[----:B------:R-:W-:Y:S02]  /*04c0*/  IADD3.X R19, R19, R15, R14, P4, P5 ;  /* 0x0000000f13137210 */ /* 0x000fe400027ea40e */
[----:B------:R-:W-:-:S02]  /*04d0*/  CS2R R14, SRZ ;  /* 0x00000000000e7805 */ /* 0x000fc4000001ff00 */
[----:B------:R-:W-:Y:S02]  /*04e0*/  LEA.HI.X R27, R22, UR7, R13, 0x2, P3 ;  /* 0x00000007161b7c11 */ /* 0x000fe400098f140d */
[----:B------:R-:W-:Y:S02]  /*04f0*/  CS2R R12, SRZ ;  /* 0x00000000000c7805 */ /* 0x000fe4000001ff00 */
[----:B------:R-:W-:Y:S02]  /*0500*/  ISETP.GT.AND P3, PT, R17, 0x1f, PT ;  /* 0x0000001f1100780c */ /* 0x000fe40003f64270 */
[C---:B------:R-:W-:Y:S02]  /*0510*/  LEA R22, P4, R18.reuse, UR6, 0x2 ;  /* 0x0000000612167c11 */ /* 0x040fe4000f8810ff */
[----:B------:R0:W5:Y:S02]  /*0520*/  @P0 LDG.E.128 R12, desc[UR4][R26.64+-0x20000] ;  /* 0xfe0000041a0c0981 */ /* 0x000164000c1e1d00 */
[----:B------:R-:W-:-:S02]  /*0530*/  LEA.HI.X R23, R18, UR7, R19, 0x2, P4 ;  /* 0x0000000712177c11 */ /* 0x000fc4000a0f1413 */
[----:B------:R-:W-:Y:S01]  /*0540*/  CS2R R18, SRZ ;  /* 0x0000000000127805 */ /* 0x000fe2000001ff00 */
[----:B0-----:R-:W0:Y:S01]  /*0550*/  LDC.64 R26, c[0x0][0x228] ;  /* 0x00008a00ff1a7b82 */ /* 0x001e220000000a00 */
[----:B--2---:R-:W-:Y:S02]  /*0560*/  SEL R4, R4, RZ, !P2 ;  /* 0x000000ff04047207 */ /* 0x004fe40005000000 */
[----:B---3--:R-:W-:-:S05]  /*0570*/  SEL R17, R16, RZ, !P2 ;  /* 0x000000ff10117207 */ /* 0x008fca0005000000 */
[----:B------:R-:W-:Y:S01]  /*0580*/  FADD R4, R4, R17 ;  /* 0x0000001104047221 */ /* 0x000fe20000000000 */
[----:B------:R-:W-:-:S06]  /*0590*/  CS2R R16, SRZ ;  /* 0x0000000000107805 */ /* 0x000fcc000001ff00 */
[----:B------:R1:W2:Y:S01]  /*05a0*/  @P3 LDG.E.128 R16, desc[UR4][R22.64+-0x20000] ;  /* 0xfe00000416103981 */ /* 0x0002a2000c1e1d00 */
[----:B------:R-:W-:Y:S02]  /*05b0*/  SEL R29, R5, RZ, !P2 ;  /* 0x000000ff051d7207 */ /* 0x000fe40005000000 */
[----:B------:R-:W-:Y:S02]  /*05c0*/  SEL R6, R6, RZ, !P2 ;  /* 0x000000ff06067207 */ /* 0x000fe40005000000 */
[----:B------:R-:W-:Y:S02]  /*05d0*/  SEL R5, R7, RZ, !P2 ;  /* 0x000000ff07057207 */ /* 0x000fe40005000000 */
[----:B----4-:R-:W-:Y:S02]  /*05e0*/  SEL R24, R24, RZ, !P2 ;  /* 0x000000ff18187207 */ /* 0x010fe40005000000 */
[----:B-----5:R-:W-:Y:S02]  /*05f0*/  SEL R25, R25, RZ, !P2 ;  /* 0x000000ff19197207 */ /* 0x020fe40005000000 */
[----:B------:R-:W-:Y:S01]  /*0600*/  SEL R28, R28, RZ, !P2 ;  /* 0x000000ff1c1c7207 */ /* 0x000fe20005000000 */
[----:B------:R-:W-:-:S02]  /*0610*/  FADD R7, R29, R24 ;  /* 0x000000181d077221 */ /* 0x000fc40000000000 */
[----:B------:R-:W-:Y:S02]  /*0620*/  FADD R6, R6, R25 ;  /* 0x0000001906067221 */ /* 0x000fe40000000000 */
[----:B------:R-:W-:Y:S01]  /*0630*/  FADD R5, R5, R28 ;  /* 0x0000001c05057221 */ /* 0x000fe20000000000 */
[----:B0-----:R-:W-:Y:S01]  /*0640*/  IMAD.WIDE R26, R21, 0x4, R26 ;  /* 0x00000004151a7825 */ /* 0x001fe200078e021a */
[----:B------:R-:W-:Y:S02]  /*0650*/  SEL R2, R2, RZ, !P1 ;  /* 0x000000ff02027207 */ /* 0x000fe40004800000 */
[----:B------:R-:W-:Y:S02]  /*0660*/  SEL R8, R8, RZ, !P1 ;  /* 0x000000ff08087207 */ /* 0x000fe40004800000 */
[----:B------:R-:W-:Y:S02]  /*0670*/  SEL R9, R9, RZ, !P1 ;  /* 0x000000ff09097207 */ /* 0x000fe40004800000 */
[----:B------:R-:W-:-:S02]  /*0680*/  SEL R10, R10, RZ, !P1 ;  /* 0x000000ff0a0a7207 */ /* 0x000fc40004800000 */
[----:B------:R-:W-:-:S05]  /*0690*/  SEL R11, R11, RZ, !P1 ;  /* 0x000000ff0b0b7207 */ /* 0x000fca0004800000 */
[----:B------:R-:W-:Y:S01]  /*06a0*/  FADD R11, R11, R2 ;  /* 0x000000020b0b7221 */ /* 0x000fe20000000000 */
[----:B-1----:R-:W-:Y:S02]  /*06b0*/  SEL R23, R12, RZ, P0 ;  /* 0x000000ff0c177207 */ /* 0x002fe40000000000 */
[----:B------:R-:W-:Y:S02]  /*06c0*/  SEL R22, R13, RZ, P0 ;  /* 0x000000ff0d167207 */ /* 0x000fe40000000000 */
[----:B------:R-:W-:Y:S02]  /*06d0*/  SEL R12, R3, RZ, !P1 ;  /* 0x000000ff030c7207 */ /* 0x000fe40004800000 */
[----:B------:R-:W-:Y:S02]  /*06e0*/  SEL R13, R20, RZ, !P1 ;  /* 0x000000ff140d7207 */ /* 0x000fe40004800000 */
[----:B------:R-:W-:Y:S02]  /*06f0*/  SEL R3, R0, RZ, !P1 ;  /* 0x000000ff00037207 */ /* 0x000fe40004800000 */
[----:B------:R-:W-:-:S02]  /*0700*/  SEL R25, R14, RZ, P0 ;  /* 0x000000ff0e197207 */ /* 0x000fc40000000000 */
[----:B------:R-:W-:Y:S01]  /*0710*/  SEL R24, R15, RZ, P0 ;  /* 0x000000ff0f187207 */ /* 0x000fe20000000000 */
[----:B------:R-:W-:Y:S01]  /*0720*/  FADD R8, R8, R13 ;  /* 0x0000000d08087221 */ /* 0x000fe20000000000 */
[----:B------:R-:W-:Y:S01]  /*0730*/  FADD R9, R9, R12 ;  /* 0x0000000c09097221 */ /* 0x000fe20000000000 */
[----:B------:R-:W-:Y:S01]  /*0740*/  FADD R10, R10, R3 ;  /* 0x000000030a0a7221 */ /* 0x000fe20000000000 */
[----:B------:R-:W-:Y:S02]  /*0750*/  SEL R12, R4, R23, !P2 ;  /* 0x00000017040c7207 */ /* 0x000fe40005000000 */
[----:B------:R-:W-:Y:S02]  /*0760*/  SEL R13, R7, R22, !P2 ;  /* 0x00000016070d7207 */ /* 0x000fe40005000000 */
[----:B------:R-:W-:Y:S02]  /*0770*/  SEL R14, R6, R25, !P2 ;  /* 0x00000019060e7207 */ /* 0x000fe40005000000 */
[----:B------:R-:W-:-:S05]  /*0780*/  SEL R15, R5, R24, !P2 ;  /* 0x00000018050f7207 */ /* 0x000fca0005000000 */
[----:B------:R-:W-:Y:S01]  /*0790*/  STG.E.128 desc[UR4][R26.64], R12 ;  /* 0x0000000c1a007986 */ /* 0x000fe2000c101d04 */
[----:B--2---:R-:W-:Y:S02]  /*07a0*/  @P1 SEL R8, R16, RZ, P3 ;  /* 0x000000ff10081207 */ /* 0x004fe40001800000 */
[----:B------:R-:W-:Y:S02]  /*07b0*/  @P1 SEL R9, R17, RZ, P3 ;  /* 0x000000ff11091207 */ /* 0x000fe40001800000 */
[----:B------:R-:W-:Y:S02]  /*07c0*/  @P1 SEL R10, R18, RZ, P3 ;  /* 0x000000ff120a1207 */ /* 0x000fe40001800000 */
[----:B------:R-:W-:-:S05]  /*07d0*/  @P1 SEL R11, R19, RZ, P3 ;  /* 0x000000ff130b1207 */ /* 0x000fca0001800000 */
[----:B------:R-:W-:Y:S01]  /*07e0*/  STG.E.128 desc[UR4][R26.64+0x800], R8 ;  /* 0x000800081a007986 */ /* 0x000fe2000c101d04 */
[----:B------:R-:W-:Y:S05]  /*07f0*/  EXIT ;  /* 0x000000000000794d */ /* 0x000fea0003800000 */
.L_x_0:
[----:B------:R-:W-:-:S00]  /*0800*/  BRA `(.L_x_0) ;  /* 0xfffffffc00fc7947 */ /* 0x000fc0000383ffff */
[----:B------:R-:W-:-:S00]  /*0810*/  NOP ;  /* 0x0000000000007918 */ /* 0x000fc00000000000 */
        /* <DEDUP_REMOVED lines=14> */
.L_x_1:


//--------------------- .nv.constant0.triton_poi_fused_cat_15 --------------------------
	.section	.nv.constant0.triton_poi_fused_cat_15,"a",@progbits
	.sectionflags	@""
	.align	4
.nv.constant0.triton_poi_fused_cat_15:
	.zero		564
